//
// Generated by NVIDIA NVVM Compiler
//
// Compiler Build ID: CL-36424714
// Cuda compilation tools, release 13.0, V13.0.88
// Based on NVVM 20.0.0
//

.version 9.0
.target sm_100
.address_size 64

	// .globl	_Z14matrixMultiplyPfS_S_iii
// _ZZ19matrixTiledMultiplyPfS_S_iiiE5tileA has been demoted
// _ZZ19matrixTiledMultiplyPfS_S_iiiE5tileB has been demoted

.visible .entry _Z14matrixMultiplyPfS_S_iii(
	.param .u64 .ptr .align 1 _Z14matrixMultiplyPfS_S_iii_param_0,
	.param .u64 .ptr .align 1 _Z14matrixMultiplyPfS_S_iii_param_1,
	.param .u64 .ptr .align 1 _Z14matrixMultiplyPfS_S_iii_param_2,
	.param .u32 _Z14matrixMultiplyPfS_S_iii_param_3,
	.param .u32 _Z14matrixMultiplyPfS_S_iii_param_4,
	.param .u32 _Z14matrixMultiplyPfS_S_iii_param_5
)
{
	.reg .pred 	%p<13>;
	.reg .b32 	%r<41>;
	.reg .b32 	%f<68>;
	.reg .b64 	%rd<53>;

	ld.param.u64 	%rd7, [_Z14matrixMultiplyPfS_S_iii_param_0];
	ld.param.u64 	%rd8, [_Z14matrixMultiplyPfS_S_iii_param_1];
	ld.param.u64 	%rd6, [_Z14matrixMultiplyPfS_S_iii_param_2];
	ld.param.u32 	%r20, [_Z14matrixMultiplyPfS_S_iii_param_3];
	ld.param.u32 	%r18, [_Z14matrixMultiplyPfS_S_iii_param_4];
	ld.param.u32 	%r19, [_Z14matrixMultiplyPfS_S_iii_param_5];
	cvta.to.global.u64 	%rd1, %rd8;
	cvta.to.global.u64 	%rd2, %rd7;
	mov.u32 	%r21, %ctaid.y;
	mov.u32 	%r22, %ntid.y;
	mov.u32 	%r23, %tid.y;
	mad.lo.s32 	%r1, %r21, %r22, %r23;
	mov.u32 	%r24, %ctaid.x;
	mov.u32 	%r25, %ntid.x;
	mov.u32 	%r26, %tid.x;
	mad.lo.s32 	%r2, %r24, %r25, %r26;
	setp.ge.s32 	%p1, %r1, %r20;
	setp.ge.s32 	%p2, %r2, %r19;
	or.pred  	%p3, %p1, %p2;
	@%p3 bra 	$L__BB0_14;
	setp.lt.s32 	%p4, %r18, 1;
	mov.f32 	%f67, 0f00000000;
	@%p4 bra 	$L__BB0_13;
	mul.lo.s32 	%r3, %r18, %r1;
	and.b32  	%r4, %r18, 7;
	setp.lt.u32 	%p5, %r18, 8;
	mov.f32 	%f67, 0f00000000;
	mov.b32 	%r39, 0;
	@%p5 bra 	$L__BB0_5;
	and.b32  	%r39, %r18, 2147483640;
	neg.s32 	%r37, %r39;
	shl.b32 	%r7, %r19, 3;
	mul.wide.u32 	%rd9, %r3, 4;
	add.s64 	%rd10, %rd9, %rd2;
	add.s64 	%rd52, %rd10, 16;
	mov.f32 	%f67, 0f00000000;
	mul.wide.s32 	%rd13, %r19, 4;
	mov.u32 	%r36, %r2;
$L__BB0_4:
	.pragma "nounroll";
	ld.global.f32 	%f17, [%rd52+-16];
	mul.wide.s32 	%rd11, %r36, 4;
	add.s64 	%rd12, %rd1, %rd11;
	ld.global.f32 	%f18, [%rd12];
	fma.rn.f32 	%f19, %f17, %f18, %f67;
	ld.global.f32 	%f20, [%rd52+-12];
	add.s64 	%rd14, %rd12, %rd13;
	ld.global.f32 	%f21, [%rd14];
	fma.rn.f32 	%f22, %f20, %f21, %f19;
	ld.global.f32 	%f23, [%rd52+-8];
	add.s64 	%rd15, %rd14, %rd13;
	ld.global.f32 	%f24, [%rd15];
	fma.rn.f32 	%f25, %f23, %f24, %f22;
	ld.global.f32 	%f26, [%rd52+-4];
	add.s64 	%rd16, %rd15, %rd13;
	ld.global.f32 	%f27, [%rd16];
	fma.rn.f32 	%f28, %f26, %f27, %f25;
	ld.global.f32 	%f29, [%rd52];
	add.s64 	%rd17, %rd16, %rd13;
	ld.global.f32 	%f30, [%rd17];
	fma.rn.f32 	%f31, %f29, %f30, %f28;
	ld.global.f32 	%f32, [%rd52+4];
	add.s64 	%rd18, %rd17, %rd13;
	ld.global.f32 	%f33, [%rd18];
	fma.rn.f32 	%f34, %f32, %f33, %f31;
	ld.global.f32 	%f35, [%rd52+8];
	add.s64 	%rd19, %rd18, %rd13;
	ld.global.f32 	%f36, [%rd19];
	fma.rn.f32 	%f37, %f35, %f36, %f34;
	ld.global.f32 	%f38, [%rd52+12];
	add.s64 	%rd20, %rd19, %rd13;
	ld.global.f32 	%f39, [%rd20];
	fma.rn.f32 	%f67, %f38, %f39, %f37;
	add.s32 	%r37, %r37, 8;
	add.s32 	%r36, %r36, %r7;
	add.s64 	%rd52, %rd52, 32;
	setp.ne.s32 	%p6, %r37, 0;
	@%p6 bra 	$L__BB0_4;
$L__BB0_5:
	setp.eq.s32 	%p7, %r4, 0;
	@%p7 bra 	$L__BB0_13;
	and.b32  	%r13, %r18, 3;
	setp.lt.u32 	%p8, %r4, 4;
	@%p8 bra 	$L__BB0_8;
	add.s32 	%r28, %r39, %r3;
	mul.wide.u32 	%rd21, %r28, 4;
	add.s64 	%rd22, %rd2, %rd21;
	ld.global.f32 	%f41, [%rd22];
	mad.lo.s32 	%r29, %r39, %r19, %r2;
	mul.wide.s32 	%rd23, %r29, 4;
	add.s64 	%rd24, %rd1, %rd23;
	ld.global.f32 	%f42, [%rd24];
	fma.rn.f32 	%f43, %f41, %f42, %f67;
	cvt.u64.u32 	%rd25, %r3;
	cvt.u64.u32 	%rd26, %r39;
	add.s64 	%rd27, %rd26, %rd25;
	shl.b64 	%rd28, %rd27, 2;
	add.s64 	%rd29, %rd2, %rd28;
	ld.global.f32 	%f44, [%rd29+4];
	mul.wide.s32 	%rd30, %r19, 4;
	add.s64 	%rd31, %rd24, %rd30;
	ld.global.f32 	%f45, [%rd31];
	fma.rn.f32 	%f46, %f44, %f45, %f43;
	ld.global.f32 	%f47, [%rd29+8];
	add.s64 	%rd32, %rd31, %rd30;
	ld.global.f32 	%f48, [%rd32];
	fma.rn.f32 	%f49, %f47, %f48, %f46;
	ld.global.f32 	%f50, [%rd29+12];
	add.s64 	%rd33, %rd32, %rd30;
	ld.global.f32 	%f51, [%rd33];
	fma.rn.f32 	%f67, %f50, %f51, %f49;
	add.s32 	%r39, %r39, 4;
$L__BB0_8:
	setp.eq.s32 	%p9, %r13, 0;
	@%p9 bra 	$L__BB0_13;
	setp.eq.s32 	%p10, %r13, 1;
	@%p10 bra 	$L__BB0_11;
	add.s32 	%r30, %r39, %r3;
	mul.wide.u32 	%rd34, %r30, 4;
	add.s64 	%rd35, %rd2, %rd34;
	ld.global.f32 	%f53, [%rd35];
	mad.lo.s32 	%r31, %r39, %r19, %r2;
	mul.wide.s32 	%rd36, %r31, 4;
	add.s64 	%rd37, %rd1, %rd36;
	ld.global.f32 	%f54, [%rd37];
	fma.rn.f32 	%f55, %f53, %f54, %f67;
	cvt.u64.u32 	%rd38, %r3;
	cvt.u64.u32 	%rd39, %r39;
	add.s64 	%rd40, %rd39, %rd38;
	shl.b64 	%rd41, %rd40, 2;
	add.s64 	%rd42, %rd2, %rd41;
	ld.global.f32 	%f56, [%rd42+4];
	mul.wide.s32 	%rd43, %r19, 4;
	add.s64 	%rd44, %rd37, %rd43;
	ld.global.f32 	%f57, [%rd44];
	fma.rn.f32 	%f67, %f56, %f57, %f55;
	add.s32 	%r39, %r39, 2;
$L__BB0_11:
	and.b32  	%r32, %r18, 1;
	setp.eq.b32 	%p11, %r32, 1;
	not.pred 	%p12, %p11;
	@%p12 bra 	$L__BB0_13;
	add.s32 	%r33, %r39, %r3;
	mul.wide.u32 	%rd45, %r33, 4;
	add.s64 	%rd46, %rd2, %rd45;
	ld.global.f32 	%f58, [%rd46];
	mad.lo.s32 	%r34, %r39, %r19, %r2;
	mul.wide.s32 	%rd47, %r34, 4;
	add.s64 	%rd48, %rd1, %rd47;
	ld.global.f32 	%f59, [%rd48];
	fma.rn.f32 	%f67, %f58, %f59, %f67;
$L__BB0_13:
	mad.lo.s32 	%r35, %r19, %r1, %r2;
	cvta.to.global.u64 	%rd49, %rd6;
	mul.wide.s32 	%rd50, %r35, 4;
	add.s64 	%rd51, %rd49, %rd50;
	st.global.f32 	[%rd51], %f67;
$L__BB0_14:
	ret;

}
	// .globl	_Z19matrixTiledMultiplyPfS_S_iii
.visible .entry _Z19matrixTiledMultiplyPfS_S_iii(
	.param .u64 .ptr .align 1 _Z19matrixTiledMultiplyPfS_S_iii_param_0,
	.param .u64 .ptr .align 1 _Z19matrixTiledMultiplyPfS_S_iii_param_1,
	.param .u64 .ptr .align 1 _Z19matrixTiledMultiplyPfS_S_iii_param_2,
	.param .u32 _Z19matrixTiledMultiplyPfS_S_iii_param_3,
	.param .u32 _Z19matrixTiledMultiplyPfS_S_iii_param_4,
	.param .u32 _Z19matrixTiledMultiplyPfS_S_iii_param_5
)
{
	.reg .pred 	%p<12>;
	.reg .b32 	%r<43>;
	.reg .b32 	%f<63>;
	.reg .b64 	%rd<13>;
	// demoted variable
	.shared .align 4 .b8 _ZZ19matrixTiledMultiplyPfS_S_iiiE5tileA[1024];
	// demoted variable
	.shared .align 4 .b8 _ZZ19matrixTiledMultiplyPfS_S_iiiE5tileB[1024];
	ld.param.u64 	%rd3, [_Z19matrixTiledMultiplyPfS_S_iii_param_0];
	ld.param.u64 	%rd4, [_Z19matrixTiledMultiplyPfS_S_iii_param_1];
	ld.param.u64 	%rd5, [_Z19matrixTiledMultiplyPfS_S_iii_param_2];
	ld.param.u32 	%r24, [_Z19matrixTiledMultiplyPfS_S_iii_param_3];
	ld.param.u32 	%r25, [_Z19matrixTiledMultiplyPfS_S_iii_param_4];
	ld.param.u32 	%r26, [_Z19matrixTiledMultiplyPfS_S_iii_param_5];
	mov.u32 	%r27, %ctaid.y;
	shl.b32 	%r28, %r27, 4;
	mov.u32 	%r40, %tid.y;
	add.s32 	%r2, %r28, %r40;
	mov.u32 	%r29, %ctaid.x;
	shl.b32 	%r3, %r29, 4;
	mov.u32 	%r38, %tid.x;
	add.s32 	%r5, %r3, %r38;
	setp.lt.s32 	%p1, %r25, 1;
	mov.f32 	%f62, 0f00000000;
	@%p1 bra 	$L__BB1_7;
	add.s32 	%r30, %r25, 15;
	shr.u32 	%r31, %r30, 4;
	shl.b32 	%r32, %r40, 6;
	mov.u32 	%r33, _ZZ19matrixTiledMultiplyPfS_S_iiiE5tileA;
	add.s32 	%r6, %r33, %r32;
	shl.b32 	%r34, %r38, 2;
	add.s32 	%r7, %r6, %r34;
	mov.u32 	%r35, _ZZ19matrixTiledMultiplyPfS_S_iiiE5tileB;
	add.s32 	%r9, %r35, %r34;
	add.s32 	%r8, %r9, %r32;
	neg.s32 	%r42, %r31;
	mad.lo.s32 	%r36, %r40, %r26, %r38;
	add.s32 	%r41, %r36, %r3;
	shl.b32 	%r12, %r26, 4;
	mad.lo.s32 	%r39, %r25, %r2, %r38;
	cvta.to.global.u64 	%rd1, %rd3;
	cvta.to.global.u64 	%rd2, %rd4;
	mov.f32 	%f62, 0f00000000;
$L__BB1_2:
	setp.ge.s32 	%p2, %r2, %r24;
	setp.ge.u32 	%p3, %r38, %r25;
	mov.f32 	%f60, 0f00000000;
	or.pred  	%p4, %p2, %p3;
	@%p4 bra 	$L__BB1_4;
	mul.wide.u32 	%rd6, %r39, 4;
	add.s64 	%rd7, %rd1, %rd6;
	ld.global.f32 	%f60, [%rd7];
$L__BB1_4:
	setp.ge.s32 	%p5, %r5, %r26;
	st.shared.f32 	[%r7], %f60;
	setp.ge.u32 	%p6, %r40, %r25;
	mov.f32 	%f61, 0f00000000;
	or.pred  	%p7, %p5, %p6;
	@%p7 bra 	$L__BB1_6;
	mul.wide.u32 	%rd8, %r41, 4;
	add.s64 	%rd9, %rd2, %rd8;
	ld.global.f32 	%f61, [%rd9];
$L__BB1_6:
	st.shared.f32 	[%r8], %f61;
	bar.sync 	0;
	ld.shared.f32 	%f12, [%r6];
	ld.shared.f32 	%f13, [%r9];
	fma.rn.f32 	%f14, %f12, %f13, %f62;
	ld.shared.f32 	%f15, [%r6+4];
	ld.shared.f32 	%f16, [%r9+64];
	fma.rn.f32 	%f17, %f15, %f16, %f14;
	ld.shared.f32 	%f18, [%r6+8];
	ld.shared.f32 	%f19, [%r9+128];
	fma.rn.f32 	%f20, %f18, %f19, %f17;
	ld.shared.f32 	%f21, [%r6+12];
	ld.shared.f32 	%f22, [%r9+192];
	fma.rn.f32 	%f23, %f21, %f22, %f20;
	ld.shared.f32 	%f24, [%r6+16];
	ld.shared.f32 	%f25, [%r9+256];
	fma.rn.f32 	%f26, %f24, %f25, %f23;
	ld.shared.f32 	%f27, [%r6+20];
	ld.shared.f32 	%f28, [%r9+320];
	fma.rn.f32 	%f29, %f27, %f28, %f26;
	ld.shared.f32 	%f30, [%r6+24];
	ld.shared.f32 	%f31, [%r9+384];
	fma.rn.f32 	%f32, %f30, %f31, %f29;
	ld.shared.f32 	%f33, [%r6+28];
	ld.shared.f32 	%f34, [%r9+448];
	fma.rn.f32 	%f35, %f33, %f34, %f32;
	ld.shared.f32 	%f36, [%r6+32];
	ld.shared.f32 	%f37, [%r9+512];
	fma.rn.f32 	%f38, %f36, %f37, %f35;
	ld.shared.f32 	%f39, [%r6+36];
	ld.shared.f32 	%f40, [%r9+576];
	fma.rn.f32 	%f41, %f39, %f40, %f38;
	ld.shared.f32 	%f42, [%r6+40];
	ld.shared.f32 	%f43, [%r9+640];
	fma.rn.f32 	%f44, %f42, %f43, %f41;
	ld.shared.f32 	%f45, [%r6+44];
	ld.shared.f32 	%f46, [%r9+704];
	fma.rn.f32 	%f47, %f45, %f46, %f44;
	ld.shared.f32 	%f48, [%r6+48];
	ld.shared.f32 	%f49, [%r9+768];
	fma.rn.f32 	%f50, %f48, %f49, %f47;
	ld.shared.f32 	%f51, [%r6+52];
	ld.shared.f32 	%f52, [%r9+832];
	fma.rn.f32 	%f53, %f51, %f52, %f50;
	ld.shared.f32 	%f54, [%r6+56];
	ld.shared.f32 	%f55, [%r9+896];
	fma.rn.f32 	%f56, %f54, %f55, %f53;
	ld.shared.f32 	%f57, [%r6+60];
	ld.shared.f32 	%f58, [%r9+960];
	fma.rn.f32 	%f62, %f57, %f58, %f56;
	bar.sync 	0;
	add.s32 	%r42, %r42, 1;
	setp.ne.s32 	%p8, %r42, 0;
	add.s32 	%r41, %r41, %r12;
	add.s32 	%r40, %r40, 16;
	add.s32 	%r39, %r39, 16;
	add.s32 	%r38, %r38, 16;
	@%p8 bra 	$L__BB1_2;
$L__BB1_7:
	setp.ge.s32 	%p9, %r2, %r24;
	setp.ge.s32 	%p10, %r5, %r26;
	or.pred  	%p11, %p9, %p10;
	@%p11 bra 	$L__BB1_9;
	mad.lo.s32 	%r37, %r26, %r2, %r5;
	cvta.to.global.u64 	%rd10, %rd5;
	mul.wide.s32 	%rd11, %r37, 4;
	add.s64 	%rd12, %rd10, %rd11;
	st.global.f32 	[%rd12], %f62;
$L__BB1_9:
	ret;

}


// ===== COMPILED SASS (sm_100) =====

	.target	sm_100

	.elftype	@"ET_EXEC"


//--------------------- .note.nv.tkinfo           --------------------------
	.section	.note.nv.tkinfo,"",@"SHT_NOTE"
	.sectionflags	@"SHF_NOTE_NV_TKINFO"
	.tkinfo
        /*0018*/ 	.word	0x00000002
        /*0030*/ 	.string	""
        /*0030*/ 	.string	"ptxas"
        /*0030*/ 	.string	"Cuda compilation tools, release 13.0, V13.0.88"
        /*0030*/ 	.string	"Build cuda_13.0.r13.0/compiler.36424714_0"
        /*0030*/ 	.string	"-arch sm_100 -m 64 "



//--------------------- .note.nv.cuinfo           --------------------------
	.section	.note.nv.cuinfo,"",@"SHT_NOTE"
	.sectionflags	@"SHF_NOTE_NV_CUINFO"
        /*0018*/ 	.short	0x0002
        /*001a*/ 	.short	0x0064
        /*001c*/ 	.short	0x0082
	.zero		2


//--------------------- .nv.info                  --------------------------
	.section	.nv.info,"",@"SHT_CUDA_INFO"
	.align	4


	//----- nvinfo : EIATTR_REGCOUNT
	.align		4
        /*0000*/ 	.byte	0x04, 0x2f
        /*0002*/ 	.short	(.L_1 - .L_0)
	.align		4
.L_0:
        /*0004*/ 	.word	index@(_Z14matrixMultiplyPfS_S_iii)
        /*0008*/ 	.word	0x00000020


	//----- nvinfo : EIATTR_FRAME_SIZE
	.align		4
.L_1:
        /*000c*/ 	.byte	0x04, 0x11
        /*000e*/ 	.short	(.L_3 - .L_2)
	.align		4
.L_2:
        /*0010*/ 	.word	index@(_Z14matrixMultiplyPfS_S_iii)
        /*0014*/ 	.word	0x00000000


	//----- nvinfo : EIATTR_REGCOUNT
	.align		4
.L_3:
        /*0018*/ 	.byte	0x04, 0x2f
        /*001a*/ 	.short	(.L_5 - .L_4)
	.align		4
.L_4:
        /*001c*/ 	.word	index@(_Z19matrixTiledMultiplyPfS_S_iii)
        /*0020*/ 	.word	0x00000020


	//----- nvinfo : EIATTR_FRAME_SIZE
	.align		4
.L_5:
        /*0024*/ 	.byte	0x04, 0x11
        /*0026*/ 	.short	(.L_7 - .L_6)
	.align		4
.L_6:
        /*0028*/ 	.word	index@(_Z19matrixTiledMultiplyPfS_S_iii)
        /*002c*/ 	.word	0x00000000


	//----- nvinfo : EIATTR_MIN_STACK_SIZE
	.align		4
.L_7:
        /*0030*/ 	.byte	0x04, 0x12
        /*0032*/ 	.short	(.L_9 - .L_8)
	.align		4
.L_8:
        /*0034*/ 	.word	index@(_Z19matrixTiledMultiplyPfS_S_iii)
        /*0038*/ 	.word	0x00000000


	//----- nvinfo : EIATTR_MIN_STACK_SIZE
	.align		4
.L_9:
        /*003c*/ 	.byte	0x04, 0x12
        /*003e*/ 	.short	(.L_11 - .L_10)
	.align		4
.L_10:
        /*0040*/ 	.word	index@(_Z14matrixMultiplyPfS_S_iii)
        /*0044*/ 	.word	0x00000000
.L_11:


//--------------------- .nv.compat                --------------------------
	.section	.nv.compat,"",@"SHT_CUDA_COMPAT_INFO"
	.align	4
        /*0000*/ 	.byte	0x02, 0x09, 0x00, 0x00, 0x02, 0x02, 0x01, 0x00, 0x02, 0x05, 0x05, 0x00, 0x03, 0x07, 0x01, 0x01
        /*0010*/ 	.byte	0x02, 0x03, 0x00, 0x00, 0x02, 0x06, 0x01, 0x00, 0x04, 0x0b, 0x08, 0x00, 0x09, 0x00, 0x00, 0x00
        /*0020*/ 	.byte	0x00, 0x00, 0x00, 0x00


//--------------------- .nv.info._Z19matrixTiledMultiplyPfS_S_iii --------------------------
	.section	.nv.info._Z19matrixTiledMultiplyPfS_S_iii,"",@"SHT_CUDA_INFO"
	.sectionflags	@""
	.align	4


	//----- nvinfo : EIATTR_CUDA_API_VERSION
	.align		4
        /*0000*/ 	.byte	0x04, 0x37
        /*0002*/ 	.short	(.L_13 - .L_12)
.L_12:
        /*0004*/ 	.word	0x00000082


	//----- nvinfo : EIATTR_KPARAM_INFO
	.align		4
.L_13:
        /*0008*/ 	.byte	0x04, 0x17
        /*000a*/ 	.short	(.L_15 - .L_14)
.L_14:
        /*000c*/ 	.word	0x00000000
        /*0010*/ 	.short	0x0005
        /*0012*/ 	.short	0x0020
        /*0014*/ 	.byte	0x00, 0xf0, 0x11, 0x00


	//----- nvinfo : EIATTR_KPARAM_INFO
	.align		4
.L_15:
        /*0018*/ 	.byte	0x04, 0x17
        /*001a*/ 	.short	(.L_17 - .L_16)
.L_16:
        /*001c*/ 	.word	0x00000000
        /*0020*/ 	.short	0x0004
        /*0022*/ 	.short	0x001c
        /*0024*/ 	.byte	0x00, 0xf0, 0x11, 0x00


	//----- nvinfo : EIATTR_KPARAM_INFO
	.align		4
.L_17:
        /*0028*/ 	.byte	0x04, 0x17
        /*002a*/ 	.short	(.L_19 - .L_18)
.L_18:
        /*002c*/ 	.word	0x00000000
        /*0030*/ 	.short	0x0003
        /*0032*/ 	.short	0x0018
        /*0034*/ 	.byte	0x00, 0xf0, 0x11, 0x00


	//----- nvinfo : EIATTR_KPARAM_INFO
	.align		4
.L_19:
        /*0038*/ 	.byte	0x04, 0x17
        /*003a*/ 	.short	(.L_21 - .L_20)
.L_20:
        /*003c*/ 	.word	0x00000000
        /*0040*/ 	.short	0x0002
        /*0042*/ 	.short	0x0010
        /*0044*/ 	.byte	0x00, 0xf5, 0x21, 0x00


	//----- nvinfo : EIATTR_KPARAM_INFO
	.align		4
.L_21:
        /*0048*/ 	.byte	0x04, 0x17
        /*004a*/ 	.short	(.L_23 - .L_22)
.L_22:
        /*004c*/ 	.word	0x00000000
        /*0050*/ 	.short	0x0001
        /*0052*/ 	.short	0x0008
        /*0054*/ 	.byte	0x00, 0xf5, 0x21, 0x00


	//----- nvinfo : EIATTR_KPARAM_INFO
	.align		4
.L_23:
        /*0058*/ 	.byte	0x04, 0x17
        /*005a*/ 	.short	(.L_25 - .L_24)
.L_24:
        /*005c*/ 	.word	0x00000000
        /*0060*/ 	.short	0x0000
        /*0062*/ 	.short	0x0000
        /*0064*/ 	.byte	0x00, 0xf5, 0x21, 0x00


	//----- nvinfo : EIATTR_SPARSE_MMA_MASK
	.align		4
.L_25:
        /*0068*/ 	.byte	0x03, 0x50
        /*006a*/ 	.short	0x0000


	//----- nvinfo : EIATTR_MAXREG_COUNT
	.align		4
        /*006c*/ 	.byte	0x03, 0x1b
        /*006e*/ 	.short	0x00ff


	//----- nvinfo : EIATTR_NUM_BARRIERS
	.align		4
        /*0070*/ 	.byte	0x02, 0x4c
        /*0072*/ 	.byte	0x01
	.zero		1


	//----- nvinfo : EIATTR_MERCURY_ISA_VERSION
	.align		4
        /*0074*/ 	.byte	0x03, 0x5f
        /*0076*/ 	.short	0x0101


	//----- nvinfo : EIATTR_VRC_CTA_INIT_COUNT
	.align		4
        /*0078*/ 	.byte	0x02, 0x4a
	.zero		1
	.zero		1


	//----- nvinfo : EIATTR_EXIT_INSTR_OFFSETS
	.align		4
        /*007c*/ 	.byte	0x04, 0x1c
        /*007e*/ 	.short	(.L_27 - .L_26)


	//   ....[0]....
.L_26:
        /*0080*/ 	.word	0x000005e0


	//   ....[1]....
        /*0084*/ 	.word	0x00000630


	//----- nvinfo : EIATTR_CBANK_PARAM_SIZE
	.align		4
.L_27:
        /*0088*/ 	.byte	0x03, 0x19
        /*008a*/ 	.short	0x0024


	//----- nvinfo : EIATTR_PARAM_CBANK
	.align		4
        /*008c*/ 	.byte	0x04, 0x0a
        /*008e*/ 	.short	(.L_29 - .L_28)
	.align		4
.L_28:
        /*0090*/ 	.word	index@(.nv.constant0._Z19matrixTiledMultiplyPfS_S_iii)
        /*0094*/ 	.short	0x0380
        /*0096*/ 	.short	0x0024


	//----- nvinfo : EIATTR_SW_WAR
	.align		4
.L_29:
        /*0098*/ 	.byte	0x04, 0x36
        /*009a*/ 	.short	(.L_31 - .L_30)
.L_30:
        /*009c*/ 	.word	0x00000008
.L_31:


//--------------------- .nv.info._Z14matrixMultiplyPfS_S_iii --------------------------
	.section	.nv.info._Z14matrixMultiplyPfS_S_iii,"",@"SHT_CUDA_INFO"
	.sectionflags	@""
	.align	4


	//----- nvinfo : EIATTR_CUDA_API_VERSION
	.align		4
        /*0000*/ 	.byte	0x04, 0x37
        /*0002*/ 	.short	(.L_33 - .L_32)
.L_32:
        /*0004*/ 	.word	0x00000082


	//----- nvinfo : EIATTR_KPARAM_INFO
	.align		4
.L_33:
        /*0008*/ 	.byte	0x04, 0x17
        /*000a*/ 	.short	(.L_35 - .L_34)
.L_34:
        /*000c*/ 	.word	0x00000000
        /*0010*/ 	.short	0x0005
        /*0012*/ 	.short	0x0020
        /*0014*/ 	.byte	0x00, 0xf0, 0x11, 0x00


	//----- nvinfo : EIATTR_KPARAM_INFO
	.align		4
.L_35:
        /*0018*/ 	.byte	0x04, 0x17
        /*001a*/ 	.short	(.L_37 - .L_36)
.L_36:
        /*001c*/ 	.word	0x00000000
        /*0020*/ 	.short	0x0004
        /*0022*/ 	.short	0x001c
        /*0024*/ 	.byte	0x00, 0xf0, 0x11, 0x00


	//----- nvinfo : EIATTR_KPARAM_INFO
	.align		4
.L_37:
        /*0028*/ 	.byte	0x04, 0x17
        /*002a*/ 	.short	(.L_39 - .L_38)
.L_38:
        /*002c*/ 	.word	0x00000000
        /*0030*/ 	.short	0x0003
        /*0032*/ 	.short	0x0018
        /*0034*/ 	.byte	0x00, 0xf0, 0x11, 0x00


	//----- nvinfo : EIATTR_KPARAM_INFO
	.align		4
.L_39:
        /*0038*/ 	.byte	0x04, 0x17
        /*003a*/ 	.short	(.L_41 - .L_40)
.L_40:
        /*003c*/ 	.word	0x00000000
        /*0040*/ 	.short	0x0002
        /*0042*/ 	.short	0x0010
        /*0044*/ 	.byte	0x00, 0xf5, 0x21, 0x00


	//----- nvinfo : EIATTR_KPARAM_INFO
	.align		4
.L_41:
        /*0048*/ 	.byte	0x04, 0x17
        /*004a*/ 	.short	(.L_43 - .L_42)
.L_42:
        /*004c*/ 	.word	0x00000000
        /*0050*/ 	.short	0x0001
        /*0052*/ 	.short	0x0008
        /*0054*/ 	.byte	0x00, 0xf5, 0x21, 0x00


	//----- nvinfo : EIATTR_KPARAM_INFO
	.align		4
.L_43:
        /*0058*/ 	.byte	0x04, 0x17
        /*005a*/ 	.short	(.L_45 - .L_44)
.L_44:
        /*005c*/ 	.word	0x00000000
        /*0060*/ 	.short	0x0000
        /*0062*/ 	.short	0x0000
        /*0064*/ 	.byte	0x00, 0xf5, 0x21, 0x00


	//----- nvinfo : EIATTR_SPARSE_MMA_MASK
	.align		4
.L_45:
        /*0068*/ 	.byte	0x03, 0x50
        /*006a*/ 	.short	0x0000


	//----- nvinfo : EIATTR_MAXREG_COUNT
	.align		4
        /*006c*/ 	.byte	0x03, 0x1b
        /*006e*/ 	.short	0x00ff


	//----- nvinfo : EIATTR_MERCURY_ISA_VERSION
	.align		4
        /*0070*/ 	.byte	0x03, 0x5f
        /*0072*/ 	.short	0x0101


	//----- nvinfo : EIATTR_VRC_CTA_INIT_COUNT
	.align		4
        /*0074*/ 	.byte	0x02, 0x4a
	.zero		1
	.zero		1


	//----- nvinfo : EIATTR_EXIT_INSTR_OFFSETS
	.align		4
        /*0078*/ 	.byte	0x04, 0x1c
        /*007a*/ 	.short	(.L_47 - .L_46)


	//   ....[0]....
.L_46:
        /*007c*/ 	.word	0x000000d0


	//   ....[1]....
        /*0080*/ 	.word	0x000008f0


	//----- nvinfo : EIATTR_CBANK_PARAM_SIZE
	.align		4
.L_47:
        /*0084*/ 	.byte	0x03, 0x19
        /*0086*/ 	.short	0x0024


	//----- nvinfo : EIATTR_PARAM_CBANK
	.align		4
        /*0088*/ 	.byte	0x04, 0x0a
        /*008a*/ 	.short	(.L_49 - .L_48)
	.align		4
.L_48:
        /*008c*/ 	.word	index@(.nv.constant0._Z14matrixMultiplyPfS_S_iii)
        /*0090*/ 	.short	0x0380
        /*0092*/ 	.short	0x0024


	//----- nvinfo : EIATTR_SW_WAR
	.align		4
.L_49:
        /*0094*/ 	.byte	0x04, 0x36
        /*0096*/ 	.short	(.L_51 - .L_50)
.L_50:
        /*0098*/ 	.word	0x00000008
.L_51:


//--------------------- .nv.callgraph             --------------------------
	.section	.nv.callgraph,"",@"SHT_CUDA_CALLGRAPH"
	.align	4
	.sectionentsize	8
	.align		4
        /*0000*/ 	.word	0x00000000
	.align		4
        /*0004*/ 	.word	0xffffffff
	.align		4
        /*0008*/ 	.word	0x00000000
	.align		4
        /*000c*/ 	.word	0xfffffffe
	.align		4
        /*0010*/ 	.word	0x00000000
	.align		4
        /*0014*/ 	.word	0xfffffffd
	.align		4
        /*0018*/ 	.word	0x00000000
	.align		4
        /*001c*/ 	.word	0xfffffffc


//--------------------- .text._Z19matrixTiledMultiplyPfS_S_iii --------------------------
	.section	.text._Z19matrixTiledMultiplyPfS_S_iii,"ax",@progbits
	.align	128
        .global         _Z19matrixTiledMultiplyPfS_S_iii
        .type           _Z19matrixTiledMultiplyPfS_S_iii,@function
        .size           _Z19matrixTiledMultiplyPfS_S_iii,(.L_x_8 - _Z19matrixTiledMultiplyPfS_S_iii)
        .other          _Z19matrixTiledMultiplyPfS_S_iii,@"STO_CUDA_ENTRY STV_DEFAULT"
_Z19matrixTiledMultiplyPfS_S_iii:
.text._Z19matrixTiledMultiplyPfS_S_iii:
[----:B------:R-:W-:Y:S01]  /*0000*/  LDC R1, c[0x0][0x37c] ;  /* 0x0000df00ff017b82 */ /* 0x000fe20000000800 */
[----:B------:R-:W0:Y:S01]  /*0010*/  S2R R2, SR_CTAID.Y ;  /* 0x0000000000027919 */ /* 0x000e220000002600 */
[----:B------:R-:W1:Y:S01]  /*0020*/  LDCU UR10, c[0x0][0x39c] ;  /* 0x00007380ff0a77ac */ /* 0x000e620008000800 */
[----:B------:R-:W-:Y:S01]  /*0030*/  HFMA2 R21, -RZ, RZ, 0, 0 ;  /* 0x00000000ff157431 */ /* 0x000fe200000001ff */
[----:B------:R-:W0:Y:S01]  /*0040*/  S2R R0, SR_TID.Y ;  /* 0x0000000000007919 */ /* 0x000e220000002200 */
[----:B------:R-:W2:Y:S01]  /*0050*/  LDCU UR14, c[0x0][0x3a0] ;  /* 0x00007400ff0e77ac */ /* 0x000ea20008000800 */
[----:B------:R-:W3:Y:S01]  /*0060*/  S2R R4, SR_CTAID.X ;  /* 0x0000000000047919 */ /* 0x000ee20000002500 */
[----:B------:R-:W4:Y:S01]  /*0070*/  LDCU.64 UR8, c[0x0][0x358] ;  /* 0x00006b00ff0877ac */ /* 0x000f220008000a00 */
[----:B------:R-:W3:Y:S01]  /*0080*/  S2R R13, SR_TID.X ;  /* 0x00000000000d7919 */ /* 0x000ee20000002100 */
[----:B-1----:R-:W-:Y:S01]  /*0090*/  UISETP.GE.AND UP0, UPT, UR10, 0x1, UPT ;  /* 0x000000010a00788c */ /* 0x002fe2000bf06270 */
[----:B0-----:R-:W-:-:S02]  /*00a0*/  LEA R2, R2, R0, 0x4 ;  /* 0x0000000002027211 */ /* 0x001fc400078e20ff */
[----:B---3--:R-:W-:-:S06]  /*00b0*/  LEA R3, R4, R13, 0x4 ;  /* 0x0000000d04037211 */ /* 0x008fcc00078e20ff */
[----:B--2-4-:R-:W-:Y:S05]  /*00c0*/  BRA.U !UP0, `(.L_x_0) ;  /* 0x0000000508387547 */ /* 0x014fea000b800000 */
[----:B------:R-:W0:Y:S01]  /*00d0*/  S2UR UR7, SR_CgaCtaId ;  /* 0x00000000000779c3 */ /* 0x000e220000008800 */
[----:B------:R-:W1:Y:S01]  /*00e0*/  LDCU UR11, c[0x0][0x3a0] ;  /* 0x00007400ff0b77ac */ /* 0x000e620008000800 */
[----:B------:R-:W-:Y:S01]  /*00f0*/  MOV R21, RZ ;  /* 0x000000ff00157202 */ /* 0x000fe20000000f00 */
[----:B------:R-:W-:Y:S01]  /*0100*/  IMAD R12, R2, UR10, R13 ;  /* 0x0000000a020c7c24 */ /* 0x000fe2000f8e020d */
[----:B------:R-:W-:Y:S01]  /*0110*/  UMOV UR5, 0x400 ;  /* 0x0000040000057882 */ /* 0x000fe20000000000 */
[----:B------:R-:W-:-:S03]  /*0120*/  UIADD3 UR4, UPT, UPT, UR10, 0xf, URZ ;  /* 0x0000000f0a047890 */ /* 0x000fc6000fffe0ff */
[----:B------:R-:W2:Y:S01]  /*0130*/  LDC R14, c[0x0][0x3a0] ;  /* 0x0000e800ff0e7b82 */ /* 0x000ea20000000800 */
[----:B------:R-:W-:Y:S02]  /*0140*/  UIADD3 UR6, UPT, UPT, UR5, 0x400, URZ ;  /* 0x0000040005067890 */ /* 0x000fe4000fffe0ff */
[----:B------:R-:W-:Y:S01]  /*0150*/  USHF.R.U32.HI UR4, URZ, 0x4, UR4 ;  /* 0x00000004ff047899 */ /* 0x000fe20008011604 */
[----:B------:R-:W3:Y:S03]  /*0160*/  LDCU.64 UR12, c[0x0][0x398] ;  /* 0x00007300ff0c77ac */ /* 0x000ee60008000a00 */
[----:B------:R-:W-:Y:S01]  /*0170*/  UIADD3 UR4, UPT, UPT, -UR4, URZ, URZ ;  /* 0x000000ff04047290 */ /* 0x000fe2000fffe1ff */
[----:B-1----:R-:W-:Y:S01]  /*0180*/  IMAD R19, R0, UR11, R13 ;  /* 0x0000000b00137c24 */ /* 0x002fe2000f8e020d */
[----:B0-----:R-:W-:-:S04]  /*0190*/  ULEA UR5, UR7, UR5, 0x18 ;  /* 0x0000000507057291 */ /* 0x001fc8000f8ec0ff */
[----:B------:R-:W-:Y:S01]  /*01a0*/  LEA R19, R4, R19, 0x4 ;  /* 0x0000001304137211 */ /* 0x000fe200078e20ff */
[----:B------:R-:W-:Y:S01]  /*01b0*/  ULEA UR6, UR7, UR6, 0x18 ;  /* 0x0000000607067291 */ /* 0x000fe2000f8ec0ff */
[----:B------:R-:W-:-:S05]  /*01c0*/  LEA R16, R0, UR5, 0x6 ;  /* 0x0000000500107c11 */ /* 0x000fca000f8e30ff */
[C---:B------:R-:W-:Y:S02]  /*01d0*/  LEA R17, R13.reuse, UR6, 0x2 ;  /* 0x000000060d117c11 */ /* 0x040fe4000f8e10ff */
[----:B------:R-:W-:Y:S02]  /*01e0*/  LEA R18, R13, R16, 0x2 ;  /* 0x000000100d127211 */ /* 0x000fe400078e10ff */
[----:B---3--:R-:W-:-:S07]  /*01f0*/  LEA R15, R0, R17, 0x6 ;  /* 0x00000011000f7211 */ /* 0x008fce00078e30ff */
.L_x_1:
[----:B------:R-:W-:Y:S01]  /*0200*/  ISETP.GE.U32.AND P1, PT, R13, UR13, PT ;  /* 0x0000000d0d007c0c */ /* 0x000fe2000bf26070 */
[----:B------:R-:W-:Y:S01]  /*0210*/  HFMA2 R22, -RZ, RZ, 0, 0 ;  /* 0x00000000ff167431 */ /* 0x000fe200000001ff */
[----:B------:R-:W-:Y:S02]  /*0220*/  ISETP.GE.U32.AND P0, PT, R0, UR13, PT ;  /* 0x0000000d00007c0c */ /* 0x000fe4000bf06070 */
[----:B------:R-:W-:Y:S02]  /*0230*/  ISETP.GE.OR P1, PT, R2, UR12, P1 ;  /* 0x0000000c02007c0c */ /* 0x000fe40008f26670 */
[----:B--2---:R-:W-:Y:S02]  /*0240*/  ISETP.GE.OR P0, PT, R3, R14, P0 ;  /* 0x0000000e0300720c */ /* 0x004fe40000706670 */
[----:B------:R-:W-:-:S09]  /*0250*/  MOV R29, RZ ;  /* 0x000000ff001d7202 */ /* 0x000fd20000000f00 */
[----:B------:R-:W0:Y:S08]  /*0260*/  @!P1 LDC.64 R6, c[0x0][0x380] ;  /* 0x0000e000ff069b82 */ /* 0x000e300000000a00 */
[----:B------:R-:W1:Y:S01]  /*0270*/  @!P0 LDC.64 R4, c[0x0][0x388] ;  /* 0x0000e200ff048b82 */ /* 0x000e620000000a00 */
[----:B0-----:R-:W-:-:S05]  /*0280*/  @!P1 IMAD.WIDE.U32 R6, R12, 0x4, R6 ;  /* 0x000000040c069825 */ /* 0x001fca00078e0006 */
[----:B------:R-:W2:Y:S01]  /*0290*/  @!P1 LDG.E R29, desc[UR8][R6.64] ;  /* 0x00000008061d9981 */ /* 0x000ea2000c1e1900 */
[----:B-1----:R-:W-:-:S05]  /*02a0*/  @!P0 IMAD.WIDE.U32 R24, R19, 0x4, R4 ;  /* 0x0000000413188825 */ /* 0x002fca00078e0004 */
[----:B------:R-:W3:Y:S01]  /*02b0*/  @!P0 LDG.E R22, desc[UR8][R24.64] ;  /* 0x0000000818168981 */ /* 0x000ee2000c1e1900 */
[----:B------:R-:W-:-:S04]  /*02c0*/  UIADD3 UR4, UPT, UPT, UR4, 0x1, URZ ;  /* 0x0000000104047890 */ /* 0x000fc8000fffe0ff */
[----:B------:R-:W-:Y:S01]  /*02d0*/  UISETP.NE.AND UP0, UPT, UR4, URZ, UPT ;  /* 0x000000ff0400728c */ /* 0x000fe2000bf05270 */
[----:B------:R-:W-:Y:S02]  /*02e0*/  IADD3 R0, PT, PT, R0, 0x10, RZ ;  /* 0x0000001000007810 */ /* 0x000fe40007ffe0ff */
[----:B------:R-:W-:Y:S02]  /*02f0*/  IADD3 R13, PT, PT, R13, 0x10, RZ ;  /* 0x000000100d0d7810 */ /* 0x000fe40007ffe0ff */
[----:B------:R-:W-:Y:S02]  /*0300*/  IADD3 R12, PT, PT, R12, 0x10, RZ ;  /* 0x000000100c0c7810 */ /* 0x000fe40007ffe0ff */
[----:B------:R-:W-:Y:S01]  /*0310*/  LEA R19, R14, R19, 0x4 ;  /* 0x000000130e137211 */ /* 0x000fe200078e20ff */
[----:B--2---:R-:W-:Y:S04]  /*0320*/  STS [R18], R29 ;  /* 0x0000001d12007388 */ /* 0x004fe80000000800 */
[----:B---3--:R-:W-:Y:S01]  /*0330*/  STS [R15], R22 ;  /* 0x000000160f007388 */ /* 0x008fe20000000800 */
[----:B------:R-:W-:Y:S06]  /*0340*/  BAR.SYNC.DEFER_BLOCKING 0x0 ;  /* 0x0000000000007b1d */ /* 0x000fec0000010000 */
[----:B------:R-:W-:Y:S04]  /*0350*/  LDS R28, [R17] ;  /* 0x00000000111c7984 */ /* 0x000fe80000000800 */
[----:B------:R-:W0:Y:S04]  /*0360*/  LDS.128 R8, [R16] ;  /* 0x0000000010087984 */ /* 0x000e280000000c00 */
[----:B------:R-:W1:Y:S04]  /*0370*/  LDS R29, [R17+0x40] ;  /* 0x00004000111d7984 */ /* 0x000e680000000800 */
[----:B------:R-:W2:Y:S04]  /*0380*/  LDS R27, [R17+0x80] ;  /* 0x00008000111b7984 */ /* 0x000ea80000000800 */
[----:B------:R-:W3:Y:S04]  /*0390*/  LDS R26, [R17+0xc0] ;  /* 0x0000c000111a7984 */ /* 0x000ee80000000800 */
[----:B------:R-:W-:Y:S04]  /*03a0*/  LDS R23, [R17+0x100] ;  /* 0x0001000011177984 */ /* 0x000fe80000000800 */
[----:B------:R-:W4:Y:S04]  /*03b0*/  LDS.128 R4, [R16+0x10] ;  /* 0x0000100010047984 */ /* 0x000f280000000c00 */
[----:B------:R-:W5:Y:S04]  /*03c0*/  LDS R20, [R17+0x140] ;  /* 0x0001400011147984 */ /* 0x000f680000000800 */
[----:B------:R-:W5:Y:S04]  /*03d0*/  LDS R25, [R17+0x180] ;  /* 0x0001800011197984 */ /* 0x000f680000000800 */
[----:B------:R-:W5:Y:S04]  /*03e0*/  LDS R22, [R17+0x1c0] ;  /* 0x0001c00011167984 */ /* 0x000f680000000800 */
[----:B------:R-:W-:Y:S01]  /*03f0*/  LDS R24, [R17+0x240] ;  /* 0x0002400011187984 */ /* 0x000fe20000000800 */
[----:B0-----:R-:W-:-:S03]  /*0400*/  FFMA R8, R8, R28, R21 ;  /* 0x0000001c08087223 */ /* 0x001fc60000000015 */
[----:B------:R-:W-:Y:S01]  /*0410*/  LDS R21, [R17+0x200] ;  /* 0x0002000011157984 */ /* 0x000fe20000000800 */
[----:B-1----:R-:W-:-:S04]  /*0420*/  FFMA R8, R29, R9, R8 ;  /* 0x000000091d087223 */ /* 0x002fc80000000008 */
[----:B--2---:R-:W-:-:S04]  /*0430*/  FFMA R27, R27, R10, R8 ;  /* 0x0000000a1b1b7223 */ /* 0x004fc80000000008 */
[----:B---3--:R-:W-:Y:S02]  /*0440*/  FFMA R27, R26, R11, R27 ;  /* 0x0000000b1a1b7223 */ /* 0x008fe4000000001b */
[----:B------:R-:W0:Y:S02]  /*0450*/  LDS.128 R8, [R16+0x20] ;  /* 0x0000200010087984 */ /* 0x000e240000000c00 */
[----:B----4-:R-:W-:-:S04]  /*0460*/  FFMA R23, R4, R23, R27 ;  /* 0x0000001704177223 */ /* 0x010fc8000000001b */
[----:B-----5:R-:W-:Y:S02]  /*0470*/  FFMA R20, R20, R5, R23 ;  /* 0x0000000514147223 */ /* 0x020fe40000000017 */
[----:B------:R-:W1:Y:S02]  /*0480*/  LDS R23, [R17+0x280] ;  /* 0x0002800011177984 */ /* 0x000e640000000800 */
[----:B------:R-:W-:Y:S02]  /*0490*/  FFMA R25, R25, R6, R20 ;  /* 0x0000000619197223 */ /* 0x000fe40000000014 */
[----:B------:R-:W2:Y:S02]  /*04a0*/  LDS R20, [R17+0x2c0] ;  /* 0x0002c00011147984 */ /* 0x000ea40000000800 */
[----:B------:R-:W-:Y:S02]  /*04b0*/  FFMA R27, R22, R7, R25 ;  /* 0x00000007161b7223 */ /* 0x000fe40000000019 */
[----:B------:R-:W-:Y:S04]  /*04c0*/  LDS R25, [R17+0x300] ;  /* 0x0003000011197984 */ /* 0x000fe80000000800 */
[----:B------:R-:W3:Y:S04]  /*04d0*/  LDS.128 R4, [R16+0x30] ;  /* 0x0000300010047984 */ /* 0x000ee80000000c00 */
[----:B------:R-:W4:Y:S01]  /*04e0*/  LDS R22, [R17+0x340] ;  /* 0x0003400011167984 */ /* 0x000f220000000800 */
[----:B0-----:R-:W-:-:S03]  /*04f0*/  FFMA R27, R8, R21, R27 ;  /* 0x00000015081b7223 */ /* 0x001fc6000000001b */
[----:B------:R-:W0:Y:S04]  /*0500*/  LDS R21, [R17+0x380] ;  /* 0x0003800011157984 */ /* 0x000e280000000800 */
[----:B------:R-:W5:Y:S01]  /*0510*/  LDS R8, [R17+0x3c0] ;  /* 0x0003c00011087984 */ /* 0x000f620000000800 */
[----:B------:R-:W-:-:S04]  /*0520*/  FFMA R24, R24, R9, R27 ;  /* 0x0000000918187223 */ /* 0x000fc8000000001b */
[----:B-1----:R-:W-:-:S04]  /*0530*/  FFMA R23, R23, R10, R24 ;  /* 0x0000000a17177223 */ /* 0x002fc80000000018 */
[----:B--2---:R-:W-:-:S04]  /*0540*/  FFMA R11, R20, R11, R23 ;  /* 0x0000000b140b7223 */ /* 0x004fc80000000017 */
[----:B---3--:R-:W-:-:S04]  /*0550*/  FFMA R11, R4, R25, R11 ;  /* 0x00000019040b7223 */ /* 0x008fc8000000000b */
[----:B----4-:R-:W-:-:S04]  /*0560*/  FFMA R22, R22, R5, R11 ;  /* 0x0000000516167223 */ /* 0x010fc8000000000b */
[----:B0-----:R-:W-:-:S04]  /*0570*/  FFMA R21, R21, R6, R22 ;  /* 0x0000000615157223 */ /* 0x001fc80000000016 */
[----:B-----5:R-:W-:Y:S01]  /*0580*/  FFMA R21, R8, R7, R21 ;  /* 0x0000000708157223 */ /* 0x020fe20000000015 */
[----:B------:R-:W-:Y:S06]  /*0590*/  BAR.SYNC.DEFER_BLOCKING 0x0 ;  /* 0x0000000000007b1d */ /* 0x000fec0000010000 */
[----:B------:R-:W-:Y:S05]  /*05a0*/  BRA.U UP0, `(.L_x_1) ;  /* 0xfffffffd00147547 */ /* 0x000fea000b83ffff */
.L_x_0:
[----:B------:R-:W0:Y:S01]  /*05b0*/  LDCU UR4, c[0x0][0x398] ;  /* 0x00007300ff0477ac */ /* 0x000e220008000800 */
[----:B------:R-:W-:-:S04]  /*05c0*/  ISETP.GE.AND P0, PT, R3, UR14, PT ;  /* 0x0000000e03007c0c */ /* 0x000fc8000bf06270 */
[----:B0-----:R-:W-:-:S13]  /*05d0*/  ISETP.GE.OR P0, PT, R2, UR4, P0 ;  /* 0x0000000402007c0c */ /* 0x001fda0008706670 */
[----:B------:R-:W-:Y:S05]  /*05e0*/  @P0 EXIT ;  /* 0x000000000000094d */ /* 0x000fea0003800000 */
[----:B------:R-:W0:Y:S01]  /*05f0*/  LDC.64 R4, c[0x0][0x390] ;  /* 0x0000e400ff047b82 */ /* 0x000e220000000a00 */
[----:B------:R-:W-:-:S04]  /*0600*/  IMAD R3, R2, UR14, R3 ;  /* 0x0000000e02037c24 */ /* 0x000fc8000f8e0203 */
[----:B0-----:R-:W-:-:S05]  /*0610*/  IMAD.WIDE R2, R3, 0x4, R4 ;  /* 0x0000000403027825 */ /* 0x001fca00078e0204 */
[----:B------:R-:W-:Y:S01]  /*0620*/  STG.E desc[UR8][R2.64], R21 ;  /* 0x0000001502007986 */ /* 0x000fe2000c101908 */
[----:B------:R-:W-:Y:S05]  /*0630*/  EXIT ;  /* 0x000000000000794d */ /* 0x000fea0003800000 */
.L_x_2:
[----:B------:R-:W-:-:S00]  /*0640*/  BRA `(.L_x_2) ;  /* 0xfffffffc00fc7947 */ /* 0x000fc0000383ffff */
[----:B------:R-:W-:-:S00]  /*0650*/  NOP ;  /* 0x0000000000007918 */ /* 0x000fc00000000000 */
        /* <DEDUP_REMOVED lines=10> */
.L_x_8:


//--------------------- .text._Z14matrixMultiplyPfS_S_iii --------------------------
	.section	.text._Z14matrixMultiplyPfS_S_iii,"ax",@progbits
	.align	128
        .global         _Z14matrixMultiplyPfS_S_iii
        .type           _Z14matrixMultiplyPfS_S_iii,@function
        .size           _Z14matrixMultiplyPfS_S_iii,(.L_x_9 - _Z14matrixMultiplyPfS_S_iii)
        .other          _Z14matrixMultiplyPfS_S_iii,@"STO_CUDA_ENTRY STV_DEFAULT"
_Z14matrixMultiplyPfS_S_iii:
.text._Z14matrixMultiplyPfS_S_iii:
[----:B------:R-:W-:Y:S01]  /*0000*/  LDC R1, c[0x0][0x37c] ;  /* 0x0000df00ff017b82 */ /* 0x000fe20000000800 */
[----:B------:R-:W0:Y:S07]  /*0010*/  S2R R5, SR_TID.X ;  /* 0x0000000000057919 */ /* 0x000e2e0000002100 */
[----:B------:R-:W1:Y:S01]  /*0020*/  LDC R16, c[0x0][0x364] ;  /* 0x0000d900ff107b82 */ /* 0x000e620000000800 */
[----:B------:R-:W2:Y:S01]  /*0030*/  LDCU UR6, c[0x0][0x398] ;  /* 0x00007300ff0677ac */ /* 0x000ea20008000800 */
[----:B------:R-:W1:Y:S06]  /*0040*/  S2R R3, SR_TID.Y ;  /* 0x0000000000037919 */ /* 0x000e6c0000002200 */
[----:B------:R-:W0:Y:S08]  /*0050*/  S2UR UR5, SR_CTAID.X ;  /* 0x00000000000579c3 */ /* 0x000e300000002500 */
[----:B------:R-:W0:Y:S08]  /*0060*/  LDC R0, c[0x0][0x360] ;  /* 0x0000d800ff007b82 */ /* 0x000e300000000800 */
[----:B------:R-:W1:Y:S08]  /*0070*/  S2UR UR4, SR_CTAID.Y ;  /* 0x00000000000479c3 */ /* 0x000e700000002600 */
[----:B------:R-:W3:Y:S01]  /*0080*/  LDC R17, c[0x0][0x3a0] ;  /* 0x0000e800ff117b82 */ /* 0x000ee20000000800 */
[----:B0-----:R-:W-:-:S02]  /*0090*/  IMAD R0, R0, UR5, R5 ;  /* 0x0000000500007c24 */ /* 0x001fc4000f8e0205 */
[----:B-1----:R-:W-:-:S03]  /*00a0*/  IMAD R16, R16, UR4, R3 ;  /* 0x0000000410107c24 */ /* 0x002fc6000f8e0203 */
[----:B---3--:R-:W-:-:S04]  /*00b0*/  ISETP.GE.AND P0, PT, R0, R17, PT ;  /* 0x000000110000720c */ /* 0x008fc80003f06270 */
[----:B--2---:R-:W-:-:S13]  /*00c0*/  ISETP.GE.OR P0, PT, R16, UR6, P0 ;  /* 0x0000000610007c0c */ /* 0x004fda0008706670 */
[----:B------:R-:W-:Y:S05]  /*00d0*/  @P0 EXIT ;  /* 0x000000000000094d */ /* 0x000fea0003800000 */
[----:B------:R-:W0:Y:S01]  /*00e0*/  LDC R19, c[0x0][0x39c] ;  /* 0x0000e700ff137b82 */ /* 0x000e220000000800 */
[----:B------:R-:W1:Y:S01]  /*00f0*/  LDCU.64 UR4, c[0x0][0x358] ;  /* 0x00006b00ff0477ac */ /* 0x000e620008000a00 */
[----:B------:R-:W-:Y:S01]  /*0100*/  HFMA2 R24, -RZ, RZ, 0, 0 ;  /* 0x00000000ff187431 */ /* 0x000fe200000001ff */
[----:B0-----:R-:W-:-:S13]  /*0110*/  ISETP.GE.AND P0, PT, R19, 0x1, PT ;  /* 0x000000011300780c */ /* 0x001fda0003f06270 */
[----:B-1----:R-:W-:Y:S05]  /*0120*/  @!P0 BRA `(.L_x_3) ;  /* 0x0000000400e08947 */ /* 0x002fea0003800000 */
[C---:B------:R-:W-:Y:S01]  /*0130*/  ISETP.GE.U32.AND P1, PT, R19.reuse, 0x8, PT ;  /* 0x000000081300780c */ /* 0x040fe20003f26070 */
[----:B------:R-:W-:Y:S01]  /*0140*/  IMAD R20, R16, R19, RZ ;  /* 0x0000001310147224 */ /* 0x000fe200078e02ff */
[----:B------:R-:W-:Y:S02]  /*0150*/  LOP3.LUT R27, R19, 0x7, RZ, 0xc0, !PT ;  /* 0x00000007131b7812 */ /* 0x000fe400078ec0ff */
[----:B------:R-:W-:Y:S02]  /*0160*/  MOV R24, RZ ;  /* 0x000000ff00187202 */ /* 0x000fe40000000f00 */
[----:B------:R-:W-:Y:S02]  /*0170*/  ISETP.NE.AND P0, PT, R27, RZ, PT ;  /* 0x000000ff1b00720c */ /* 0x000fe40003f05270 */
[----:B------:R-:W-:-:S05]  /*0180*/  MOV R21, RZ ;  /* 0x000000ff00157202 */ /* 0x000fca0000000f00 */
[----:B------:R-:W-:Y:S06]  /*0190*/  @!P1 BRA `(.L_x_4) ;  /* 0x0000000000c49947 */ /* 0x000fec0003800000 */
[----:B------:R-:W0:Y:S01]  /*01a0*/  LDC.64 R2, c[0x0][0x380] ;  /* 0x0000e000ff027b82 */ /* 0x000e220000000a00 */
[----:B------:R-:W-:Y:S02]  /*01b0*/  LOP3.LUT R21, R19, 0x7ffffff8, RZ, 0xc0, !PT ;  /* 0x7ffffff813157812 */ /* 0x000fe400078ec0ff */
[----:B------:R-:W-:Y:S02]  /*01c0*/  MOV R24, RZ ;  /* 0x000000ff00187202 */ /* 0x000fe40000000f00 */
[----:B------:R-:W-:Y:S02]  /*01d0*/  MOV R18, R0 ;  /* 0x0000000000127202 */ /* 0x000fe40000000f00 */
[----:B------:R-:W-:Y:S01]  /*01e0*/  IADD3 R22, PT, PT, -R21, RZ, RZ ;  /* 0x000000ff15167210 */ /* 0x000fe20007ffe1ff */
[----:B0-----:R-:W-:-:S03]  /*01f0*/  IMAD.WIDE.U32 R2, R20, 0x4, R2 ;  /* 0x0000000414027825 */ /* 0x001fc600078e0002 */
[----:B------:R-:W-:-:S04]  /*0200*/  IADD3 R4, P1, PT, R2, 0x10, RZ ;  /* 0x0000001002047810 */ /* 0x000fc80007f3e0ff */
[----:B------:R-:W-:-:S09]  /*0210*/  IADD3.X R5, PT, PT, RZ, R3, RZ, P1, !PT ;  /* 0x00000003ff057210 */ /* 0x000fd20000ffe4ff */
.L_x_5:
[----:B------:R-:W0:Y:S01]  /*0220*/  LDC.64 R14, c[0x0][0x388] ;  /* 0x0000e200ff0e7b82 */ /* 0x000e220000000a00 */
[----:B------:R-:W-:Y:S02]  /*0230*/  MOV R2, R4 ;  /* 0x0000000400027202 */ /* 0x000fe40000000f00 */
[----:B------:R-:W-:-:S05]  /*0240*/  MOV R3, R5 ;  /* 0x0000000500037202 */ /* 0x000fca0000000f00 */
[----:B------:R-:W2:Y:S04]  /*0250*/  LDG.E R25, desc[UR4][R2.64+-0x10] ;  /* 0xfffff00402197981 */ /* 0x000ea8000c1e1900 */
[----:B------:R-:W3:Y:S04]  /*0260*/  LDG.E R23, desc[UR4][R2.64+-0xc] ;  /* 0xfffff40402177981 */ /* 0x000ee8000c1e1900 */
[----:B------:R-:W4:Y:S04]  /*0270*/  LDG.E R29, desc[UR4][R2.64+-0x8] ;  /* 0xfffff804021d7981 */ /* 0x000f28000c1e1900 */
[----:B------:R-:W5:Y:S01]  /*0280*/  LDG.E R28, desc[UR4][R2.64+-0x4] ;  /* 0xfffffc04021c7981 */ /* 0x000f62000c1e1900 */
[----:B0-----:R-:W-:-:S05]  /*0290*/  IMAD.WIDE R14, R18, 0x4, R14 ;  /* 0x00000004120e7825 */ /* 0x001fca00078e020e */
[----:B------:R0:W2:Y:S01]  /*02a0*/  LDG.E R26, desc[UR4][R14.64] ;  /* 0x000000040e1a7981 */ /* 0x0000a2000c1e1900 */
[----:B------:R-:W-:-:S04]  /*02b0*/  IMAD.WIDE R12, R17, 0x4, R14 ;  /* 0x00000004110c7825 */ /* 0x000fc800078e020e */
[C---:B------:R-:W-:Y:S02]  /*02c0*/  IMAD.WIDE R4, R17.reuse, 0x4, R12 ;  /* 0x0000000411047825 */ /* 0x040fe400078e020c */
[----:B------:R-:W3:Y:S02]  /*02d0*/  LDG.E R12, desc[UR4][R12.64] ;  /* 0x000000040c0c7981 */ /* 0x000ee4000c1e1900 */
[C---:B------:R-:W-:Y:S02]  /*02e0*/  IMAD.WIDE R8, R17.reuse, 0x4, R4 ;  /* 0x0000000411087825 */ /* 0x040fe400078e0204 */
[----:B------:R-:W4:Y:S02]  /*02f0*/  LDG.E R4, desc[UR4][R4.64] ;  /* 0x0000000404047981 */ /* 0x000f24000c1e1900 */
[C---:B------:R-:W-:Y:S02]  /*0300*/  IMAD.WIDE R6, R17.reuse, 0x4, R8 ;  /* 0x0000000411067825 */ /* 0x040fe400078e0208 */
[----:B------:R-:W5:Y:S02]  /*0310*/  LDG.E R8, desc[UR4][R8.64] ;  /* 0x0000000408087981 */ /* 0x000f64000c1e1900 */
[----:B------:R-:W-:-:S02]  /*0320*/  IMAD.WIDE R10, R17, 0x4, R6 ;  /* 0x00000004110a7825 */ /* 0x000fc400078e0206 */
[----:B------:R-:W5:Y:S04]  /*0330*/  LDG.E R5, desc[UR4][R2.64] ;  /* 0x0000000402057981 */ /* 0x000f68000c1e1900 */
[----:B------:R-:W5:Y:S01]  /*0340*/  LDG.E R6, desc[UR4][R6.64] ;  /* 0x0000000406067981 */ /* 0x000f62000c1e1900 */
[----:B0-----:R-:W-:-:S03]  /*0350*/  IMAD.WIDE R14, R17, 0x4, R10 ;  /* 0x00000004110e7825 */ /* 0x001fc600078e020a */
[----:B------:R-:W5:Y:S04]  /*0360*/  LDG.E R10, desc[UR4][R10.64] ;  /* 0x000000040a0a7981 */ /* 0x000f68000c1e1900 */
[----:B------:R-:W5:Y:S04]  /*0370*/  LDG.E R13, desc[UR4][R14.64] ;  /* 0x000000040e0d7981 */ /* 0x000f68000c1e1900 */
[----:B------:R-:W5:Y:S04]  /*0380*/  LDG.E R7, desc[UR4][R2.64+0x4] ;  /* 0x0000040402077981 */ /* 0x000f68000c1e1900 */
[----:B------:R-:W5:Y:S01]  /*0390*/  LDG.E R9, desc[UR4][R2.64+0xc] ;  /* 0x00000c0402097981 */ /* 0x000f62000c1e1900 */
[----:B--2---:R-:W-:Y:S01]  /*03a0*/  FFMA R26, R25, R26, R24 ;  /* 0x0000001a191a7223 */ /* 0x004fe20000000018 */
[----:B------:R-:W-:-:S02]  /*03b0*/  IMAD.WIDE R24, R17, 0x4, R14 ;  /* 0x0000000411187825 */ /* 0x000fc400078e020e */
[----:B------:R-:W2:Y:S04]  /*03c0*/  LDG.E R14, desc[UR4][R2.64+0x8] ;  /* 0x00000804020e7981 */ /* 0x000ea8000c1e1900 */
[----:B------:R-:W2:Y:S01]  /*03d0*/  LDG.E R24, desc[UR4][R24.64] ;  /* 0x0000000418187981 */ /* 0x000ea2000c1e1900 */
[----:B---3--:R-:W-:Y:S01]  /*03e0*/  FFMA R12, R23, R12, R26 ;  /* 0x0000000c170c7223 */ /* 0x008fe2000000001a */
[----:B------:R-:W-:-:S03]  /*03f0*/  IADD3 R22, PT, PT, R22, 0x8, RZ ;  /* 0x0000000816167810 */ /* 0x000fc60007ffe0ff */
[----:B----4-:R-:W-:Y:S01]  /*0400*/  FFMA R29, R29, R4, R12 ;  /* 0x000000041d1d7223 */ /* 0x010fe2000000000c */
[----:B------:R-:W-:-:S03]  /*0410*/  ISETP.NE.AND P1, PT, R22, RZ, PT ;  /* 0x000000ff1600720c */ /* 0x000fc60003f25270 */
[----:B-----5:R-:W-:Y:S01]  /*0420*/  FFMA R8, R28, R8, R29 ;  /* 0x000000081c087223 */ /* 0x020fe2000000001d */
[----:B------:R-:W-:-:S03]  /*0430*/  IADD3 R4, P2, PT, R2, 0x20, RZ ;  /* 0x0000002002047810 */ /* 0x000fc60007f5e0ff */
[----:B------:R-:W-:Y:S01]  /*0440*/  FFMA R6, R5, R6, R8 ;  /* 0x0000000605067223 */ /* 0x000fe20000000008 */
[----:B------:R-:W-:Y:S02]  /*0450*/  IADD3.X R5, PT, PT, RZ, R3, RZ, P2, !PT ;  /* 0x00000003ff057210 */ /* 0x000fe400017fe4ff */
[----:B------:R-:W-:Y:S01]  /*0460*/  LEA R18, R17, R18, 0x3 ;  /* 0x0000001211127211 */ /* 0x000fe200078e18ff */
[----:B------:R-:W-:-:S04]  /*0470*/  FFMA R7, R7, R10, R6 ;  /* 0x0000000a07077223 */ /* 0x000fc80000000006 */
[----:B--2---:R-:W-:-:S04]  /*0480*/  FFMA R14, R14, R13, R7 ;  /* 0x0000000d0e0e7223 */ /* 0x004fc80000000007 */
[----:B------:R-:W-:Y:S01]  /*0490*/  FFMA R24, R9, R24, R14 ;  /* 0x0000001809187223 */ /* 0x000fe2000000000e */
[----:B------:R-:W-:Y:S06]  /*04a0*/  @P1 BRA `(.L_x_5) ;  /* 0xfffffffc005c1947 */ /* 0x000fec000383ffff */
.L_x_4:
[----:B------:R-:W-:Y:S05]  /*04b0*/  @!P0 BRA `(.L_x_3) ;  /* 0x0000000000fc8947 */ /* 0x000fea0003800000 */
[----:B------:R-:W-:Y:S02]  /*04c0*/  ISETP.GE.U32.AND P1, PT, R27, 0x4, PT ;  /* 0x000000041b00780c */ /* 0x000fe40003f26070 */
[----:B------:R-:W-:-:S04]  /*04d0*/  LOP3.LUT R14, R19, 0x3, RZ, 0xc0, !PT ;  /* 0x00000003130e7812 */ /* 0x000fc800078ec0ff */
[----:B------:R-:W-:-:S07]  /*04e0*/  ISETP.NE.AND P0, PT, R14, RZ, PT ;  /* 0x000000ff0e00720c */ /* 0x000fce0003f05270 */
[----:B------:R-:W-:Y:S06]  /*04f0*/  @!P1 BRA `(.L_x_6) ;  /* 0x00000000006c9947 */ /* 0x000fec0003800000 */
[----:B------:R-:W0:Y:S01]  /*0500*/  LDC.64 R4, c[0x0][0x388] ;  /* 0x0000e200ff047b82 */ /* 0x000e220000000a00 */
[----:B------:R-:W1:Y:S01]  /*0510*/  LDCU.64 UR6, c[0x0][0x380] ;  /* 0x00007000ff0677ac */ /* 0x000e620008000a00 */
[----:B------:R-:W-:Y:S01]  /*0520*/  IMAD R7, R21, R17, R0 ;  /* 0x0000001115077224 */ /* 0x000fe200078e0200 */
[CC--:B------:R-:W-:Y:S02]  /*0530*/  IADD3 R3, PT, PT, R20.reuse, R21.reuse, RZ ;  /* 0x0000001514037210 */ /* 0x0c0fe40007ffe0ff */
[----:B------:R-:W-:-:S03]  /*0540*/  IADD3 R8, P1, PT, R20, R21, RZ ;  /* 0x0000001514087210 */ /* 0x000fc60007f3e0ff */
[----:B------:R-:W2:Y:S01]  /*0550*/  LDC.64 R12, c[0x0][0x380] ;  /* 0x0000e000ff0c7b82 */ /* 0x000ea20000000a00 */
[----:B0-----:R-:W-:-:S04]  /*0560*/  IMAD.WIDE R4, R7, 0x4, R4 ;  /* 0x0000000407047825 */ /* 0x001fc800078e0204 */
[----:B------:R-:W-:Y:S02]  /*0570*/  IMAD.WIDE R6, R17, 0x4, R4 ;  /* 0x0000000411067825 */ /* 0x000fe400078e0204 */
[----:B------:R-:W3:Y:S02]  /*0580*/  LDG.E R4, desc[UR4][R4.64] ;  /* 0x0000000404047981 */ /* 0x000ee4000c1e1900 */
[----:B--2---:R-:W-:Y:S01]  /*0590*/  IMAD.WIDE.U32 R12, R3, 0x4, R12 ;  /* 0x00000004030c7825 */ /* 0x004fe200078e000c */
[----:B------:R-:W-:Y:S02]  /*05a0*/  IADD3.X R3, PT, PT, RZ, RZ, RZ, P1, !PT ;  /* 0x000000ffff037210 */ /* 0x000fe40000ffe4ff */
[----:B-1----:R-:W-:-:S03]  /*05b0*/  LEA R2, P1, R8, UR6, 0x2 ;  /* 0x0000000608027c11 */ /* 0x002fc6000f8210ff */
[----:B------:R-:W3:Y:S01]  /*05c0*/  LDG.E R13, desc[UR4][R12.64] ;  /* 0x000000040c0d7981 */ /* 0x000ee2000c1e1900 */
[----:B------:R-:W-:Y:S01]  /*05d0*/  LEA.HI.X R3, R8, UR7, R3, 0x2, P1 ;  /* 0x0000000708037c11 */ /* 0x000fe200088f1403 */
[C---:B------:R-:W-:Y:S02]  /*05e0*/  IMAD.WIDE R8, R17.reuse, 0x4, R6 ;  /* 0x0000000411087825 */ /* 0x040fe400078e0206 */
[----:B------:R-:W2:Y:S04]  /*05f0*/  LDG.E R6, desc[UR4][R6.64] ;  /* 0x0000000406067981 */ /* 0x000ea8000c1e1900 */
[----:B------:R-:W2:Y:S01]  /*0600*/  LDG.E R15, desc[UR4][R2.64+0x4] ;  /* 0x00000404020f7981 */ /* 0x000ea2000c1e1900 */
[----:B------:R-:W-:-:S03]  /*0610*/  IMAD.WIDE R10, R17, 0x4, R8 ;  /* 0x00000004110a7825 */ /* 0x000fc600078e0208 */
[----:B------:R-:W4:Y:S04]  /*0620*/  LDG.E R22, desc[UR4][R8.64] ;  /* 0x0000000408167981 */ /* 0x000f28000c1e1900 */
[----:B------:R-:W4:Y:S04]  /*0630*/  LDG.E R18, desc[UR4][R2.64+0x8] ;  /* 0x0000080402127981 */ /* 0x000f28000c1e1900 */
[----:B------:R-:W5:Y:S04]  /*0640*/  LDG.E R26, desc[UR4][R2.64+0xc] ;  /* 0x00000c04021a7981 */ /* 0x000f68000c1e1900 */
[----:B------:R-:W5:Y:S01]  /*0650*/  LDG.E R10, desc[UR4][R10.64] ;  /* 0x000000040a0a7981 */ /* 0x000f62000c1e1900 */
[----:B------:R-:W-:Y:S01]  /*0660*/  IADD3 R21, PT, PT, R21, 0x4, RZ ;  /* 0x0000000415157810 */ /* 0x000fe20007ffe0ff */
[----:B---3--:R-:W-:-:S04]  /*0670*/  FFMA R24, R13, R4, R24 ;  /* 0x000000040d187223 */ /* 0x008fc80000000018 */
[----:B--2---:R-:W-:-:S04]  /*0680*/  FFMA R15, R15, R6, R24 ;  /* 0x000000060f0f7223 */ /* 0x004fc80000000018 */
[----:B----4-:R-:W-:-:S04]  /*0690*/  FFMA R15, R18, R22, R15 ;  /* 0x00000016120f7223 */ /* 0x010fc8000000000f */
[----:B-----5:R-:W-:-:S07]  /*06a0*/  FFMA R24, R26, R10, R15 ;  /* 0x0000000a1a187223 */ /* 0x020fce000000000f */
.L_x_6:
[----:B------:R-:W-:Y:S05]  /*06b0*/  @!P0 BRA `(.L_x_3) ;  /* 0x00000000007c8947 */ /* 0x000fea0003800000 */
[----:B------:R-:W-:Y:S01]  /*06c0*/  ISETP.NE.AND P1, PT, R14, 0x1, PT ;  /* 0x000000010e00780c */ /* 0x000fe20003f25270 */
[----:B------:R-:W0:Y:S01]  /*06d0*/  LDC.64 R10, c[0x0][0x380] ;  /* 0x0000e000ff0a7b82 */ /* 0x000e220000000a00 */
[----:B------:R-:W-:-:S04]  /*06e0*/  LOP3.LUT R19, R19, 0x1, RZ, 0xc0, !PT ;  /* 0x0000000113137812 */ /* 0x000fc800078ec0ff */
[----:B------:R-:W-:-:S03]  /*06f0*/  ISETP.NE.U32.AND P0, PT, R19, 0x1, PT ;  /* 0x000000011300780c */ /* 0x000fc60003f05070 */
[----:B------:R-:W1:Y:S04]  /*0700*/  LDC.64 R8, c[0x0][0x388] ;  /* 0x0000e200ff087b82 */ /* 0x000e680000000a00 */
[CC--:B------:R-:W-:Y:S02]  /*0710*/  @P1 IADD3 R13, PT, PT, R20.reuse, R21.reuse, RZ ;  /* 0x00000015140d1210 */ /* 0x0c0fe40007ffe0ff */
[----:B------:R-:W-:Y:S02]  /*0720*/  @P1 IADD3 R12, P2, PT, R20, R21, RZ ;  /* 0x00000015140c1210 */ /* 0x000fe40007f5e0ff */
[----:B------:R-:W2:Y:S02]  /*0730*/  @P1 LDC.64 R2, c[0x0][0x380] ;  /* 0x0000e000ff021b82 */ /* 0x000ea40000000a00 */
[----:B------:R-:W-:-:S06]  /*0740*/  @P1 IADD3.X R14, PT, PT, RZ, RZ, RZ, P2, !PT ;  /* 0x000000ffff0e1210 */ /* 0x000fcc00017fe4ff */
[----:B------:R-:W3:Y:S01]  /*0750*/  LDC.64 R4, c[0x0][0x380] ;  /* 0x0000e000ff047b82 */ /* 0x000ee20000000a00 */
[----:B0-----:R-:W-:-:S04]  /*0760*/  @P1 IMAD.WIDE.U32 R10, R13, 0x4, R10 ;  /* 0x000000040d0a1825 */ /* 0x001fc800078e000a */
[C---:B------:R-:W-:Y:S01]  /*0770*/  @P1 IMAD R13, R21.reuse, R17, R0 ;  /* 0x00000011150d1224 */ /* 0x040fe200078e0200 */
[----:B------:R-:W-:Y:S01]  /*0780*/  @P1 IADD3 R21, PT, PT, R21, 0x2, RZ ;  /* 0x0000000215151810 */ /* 0x000fe20007ffe0ff */
[----:B------:R-:W4:Y:S01]  /*0790*/  @P1 LDG.E R11, desc[UR4][R10.64] ;  /* 0x000000040a0b1981 */ /* 0x000f22000c1e1900 */
[----:B------:R-:W0:Y:S01]  /*07a0*/  LDC.64 R6, c[0x0][0x388] ;  /* 0x0000e200ff067b82 */ /* 0x000e220000000a00 */
[----:B-1----:R-:W-:Y:S01]  /*07b0*/  @P1 IMAD.WIDE R8, R13, 0x4, R8 ;  /* 0x000000040d081825 */ /* 0x002fe200078e0208 */
[----:B------:R-:W-:Y:S02]  /*07c0*/  @!P0 IADD3 R15, PT, PT, R20, R21, RZ ;  /* 0x00000015140f8210 */ /* 0x000fe40007ffe0ff */
[----:B--2---:R-:W-:Y:S01]  /*07d0*/  @P1 LEA R2, P2, R12, R2, 0x2 ;  /* 0x000000020c021211 */ /* 0x004fe200078410ff */
[----:B------:R-:W-:-:S03]  /*07e0*/  @!P0 IMAD R21, R21, R17, R0 ;  /* 0x0000001115158224 */ /* 0x000fc600078e0200 */
[----:B------:R-:W-:Y:S01]  /*07f0*/  @P1 LEA.HI.X R3, R12, R3, R14, 0x2, P2 ;  /* 0x000000030c031211 */ /* 0x000fe200010f140e */
[----:B------:R-:W-:Y:S01]  /*0800*/  @P1 IMAD.WIDE R12, R17, 0x4, R8 ;  /* 0x00000004110c1825 */ /* 0x000fe200078e0208 */
[----:B------:R-:W4:Y:S03]  /*0810*/  @P1 LDG.E R14, desc[UR4][R8.64] ;  /* 0x00000004080e1981 */ /* 0x000f26000c1e1900 */
[----:B---3--:R-:W-:Y:S01]  /*0820*/  @!P0 IMAD.WIDE.U32 R4, R15, 0x4, R4 ;  /* 0x000000040f048825 */ /* 0x008fe200078e0004 */
[----:B------:R-:W2:Y:S04]  /*0830*/  @P1 LDG.E R2, desc[UR4][R2.64+0x4] ;  /* 0x0000040402021981 */ /* 0x000ea8000c1e1900 */
[----:B------:R-:W2:Y:S01]  /*0840*/  @P1 LDG.E R12, desc[UR4][R12.64] ;  /* 0x000000040c0c1981 */ /* 0x000ea2000c1e1900 */
[----:B0-----:R-:W-:-:S03]  /*0850*/  @!P0 IMAD.WIDE R6, R21, 0x4, R6 ;  /* 0x0000000415068825 */ /* 0x001fc600078e0206 */
[----:B------:R-:W3:Y:S04]  /*0860*/  @!P0 LDG.E R5, desc[UR4][R4.64] ;  /* 0x0000000404058981 */ /* 0x000ee8000c1e1900 */
[----:B------:R-:W3:Y:S01]  /*0870*/  @!P0 LDG.E R6, desc[UR4][R6.64] ;  /* 0x0000000406068981 */ /* 0x000ee2000c1e1900 */
[----:B----4-:R-:W-:-:S04]  /*0880*/  @P1 FFMA R11, R11, R14, R24 ;  /* 0x0000000e0b0b1223 */ /* 0x010fc80000000018 */
[----:B--2---:R-:W-:-:S04]  /*0890*/  @P1 FFMA R24, R2, R12, R11 ;  /* 0x0000000c02181223 */ /* 0x004fc8000000000b */
[----:B---3--:R-:W-:-:S07]  /*08a0*/  @!P0 FFMA R24, R5, R6, R24 ;  /* 0x0000000605188223 */ /* 0x008fce0000000018 */
.L_x_3:
[----:B------:R-:W0:Y:S01]  /*08b0*/  LDC.64 R2, c[0x0][0x390] ;  /* 0x0000e400ff027b82 */ /* 0x000e220000000a00 */
[----:B------:R-:W-:-:S04]  /*08c0*/  IMAD R17, R16, R17, R0 ;  /* 0x0000001110117224 */ /* 0x000fc800078e0200 */
[----:B0-----:R-:W-:-:S05]  /*08d0*/  IMAD.WIDE R2, R17, 0x4, R2 ;  /* 0x0000000411027825 */ /* 0x001fca00078e0202 */
[----:B------:R-:W-:Y:S01]  /*08e0*/  STG.E desc[UR4][R2.64], R24 ;  /* 0x0000001802007986 */ /* 0x000fe2000c101904 */
[----:B------:R-:W-:Y:S05]  /*08f0*/  EXIT ;  /* 0x000000000000794d */ /* 0x000fea0003800000 */
.L_x_7:
        /* <DEDUP_REMOVED lines=16> */
.L_x_9:


//--------------------- .nv.shared._Z19matrixTiledMultiplyPfS_S_iii --------------------------
	.section	.nv.shared._Z19matrixTiledMultiplyPfS_S_iii,"aw",@nobits
	.sectionflags	@""
	.align	4
.nv.shared._Z19matrixTiledMultiplyPfS_S_iii:
	.zero		3072


//--------------------- .nv.shared.reserved.0     --------------------------
	.section	.nv.shared.reserved.0,"aw",@nobits
	.weak		__nv_reservedSMEM_offset_0_alias
	.size		__nv_reservedSMEM_offset_0_alias, 0, 64
	.other		__nv_reservedSMEM_offset_0_alias,@"STO_CUDA_RESERVED_SHARED STV_DEFAULT"
__nv_reservedSMEM_offset_0_alias:
	.zero		0
	.zero		64


//--------------------- .nv.constant0._Z19matrixTiledMultiplyPfS_S_iii --------------------------
	.section	.nv.constant0._Z19matrixTiledMultiplyPfS_S_iii,"a",@progbits
	.sectionflags	@""
	.align	4
.nv.constant0._Z19matrixTiledMultiplyPfS_S_iii:
	.zero		932


//--------------------- .nv.constant0._Z14matrixMultiplyPfS_S_iii --------------------------
	.section	.nv.constant0._Z14matrixMultiplyPfS_S_iii,"a",@progbits
	.sectionflags	@""
	.align	4
.nv.constant0._Z14matrixMultiplyPfS_S_iii:
	.zero		932


//--------------------- SYMBOLS --------------------------

	.type		.nv.reservedSmem.offset0,@object
	.size		.nv.reservedSmem.offset0,0x4
	.type		.nv.reservedSmem.cap,@object
	.size		.nv.reservedSmem.cap,0x4
